//
// Generated by NVIDIA NVVM Compiler
//
// Compiler Build ID: CL-36424714
// Cuda compilation tools, release 13.0, V13.0.88
// Based on NVVM 20.0.0
//

.version 9.0
.target sm_100
.address_size 64

	// .globl	_Z4testv
.extern .func  (.param .b32 func_retval0) vprintf
(
	.param .b64 vprintf_param_0,
	.param .b64 vprintf_param_1
)
;
.global .align 1 .b8 $str[15] = {84, 72, 73, 83, 32, 73, 83, 32, 65, 32, 84, 69, 83, 84};

.visible .entry _Z4testv()
{
	.reg .b32 	%r<3>;
	.reg .b64 	%rd<3>;

	mov.u64 	%rd1, $str;
	cvta.global.u64 	%rd2, %rd1;
	{ // callseq 0, 0
	.param .b64 param0;
	st.param.b64 	[param0], %rd2;
	.param .b64 param1;
	st.param.b64 	[param1], 0;
	.param .b32 retval0;
	call.uni (retval0), 
	vprintf, 
	(
	param0, 
	param1
	);
	ld.param.b32 	%r1, [retval0];
	} // callseq 0
	ret;

}


// ===== COMPILED SASS (sm_100) =====

	.target	sm_100

	.elftype	@"ET_EXEC"


//--------------------- .note.nv.tkinfo           --------------------------
	.section	.note.nv.tkinfo,"",@"SHT_NOTE"
	.sectionflags	@"SHF_NOTE_NV_TKINFO"
	.tkinfo
        /*0018*/ 	.word	0x00000002
        /*0030*/ 	.string	""
        /*0030*/ 	.string	"ptxas"
        /*0030*/ 	.string	"Cuda compilation tools, release 13.0, V13.0.88"
        /*0030*/ 	.string	"Build cuda_13.0.r13.0/compiler.36424714_0"
        /*0030*/ 	.string	"-arch sm_100 -m 64 "



//--------------------- .note.nv.cuinfo           --------------------------
	.section	.note.nv.cuinfo,"",@"SHT_NOTE"
	.sectionflags	@"SHF_NOTE_NV_CUINFO"
        /*0018*/ 	.short	0x0002
        /*001a*/ 	.short	0x0064
        /*001c*/ 	.short	0x0082
	.zero		2


//--------------------- .nv.info                  --------------------------
	.section	.nv.info,"",@"SHT_CUDA_INFO"
	.align	4


	//----- nvinfo : EIATTR_REGCOUNT
	.align		4
        /*0000*/ 	.byte	0x04, 0x2f
        /*0002*/ 	.short	(.L_2 - .L_1)
	.align		4
.L_1:
        /*0004*/ 	.word	index@(_Z4testv)
        /*0008*/ 	.word	0x00000018


	//----- nvinfo : EIATTR_FRAME_SIZE
	.align		4
.L_2:
        /*000c*/ 	.byte	0x04, 0x11
        /*000e*/ 	.short	(.L_4 - .L_3)
	.align		4
.L_3:
        /*0010*/ 	.word	index@(_Z4testv)
        /*0014*/ 	.word	0x00000000


	//----- nvinfo : EIATTR_MIN_STACK_SIZE
	.align		4
.L_4:
        /*0018*/ 	.byte	0x04, 0x12
        /*001a*/ 	.short	(.L_6 - .L_5)
	.align		4
.L_5:
        /*001c*/ 	.word	index@(_Z4testv)
        /*0020*/ 	.word	0x00000000
.L_6:


//--------------------- .nv.compat                --------------------------
	.section	.nv.compat,"",@"SHT_CUDA_COMPAT_INFO"
	.align	4
        /*0000*/ 	.byte	0x02, 0x09, 0x00, 0x00, 0x02, 0x02, 0x01, 0x00, 0x02, 0x05, 0x05, 0x00, 0x03, 0x07, 0x01, 0x01
        /*0010*/ 	.byte	0x02, 0x03, 0x00, 0x00, 0x02, 0x06, 0x01, 0x00, 0x04, 0x0b, 0x08, 0x00, 0x09, 0x00, 0x00, 0x00
        /*0020*/ 	.byte	0x00, 0x00, 0x00, 0x00


//--------------------- .nv.info._Z4testv         --------------------------
	.section	.nv.info._Z4testv,"",@"SHT_CUDA_INFO"
	.sectionflags	@""
	.align	4


	//----- nvinfo : EIATTR_CUDA_API_VERSION
	.align		4
        /*0000*/ 	.byte	0x04, 0x37
        /*0002*/ 	.short	(.L_8 - .L_7)
.L_7:
        /*0004*/ 	.word	0x00000082


	//----- nvinfo : EIATTR_SPARSE_MMA_MASK
	.align		4
.L_8:
        /*0008*/ 	.byte	0x03, 0x50
        /*000a*/ 	.short	0x0000


	//----- nvinfo : EIATTR_MAXREG_COUNT
	.align		4
        /*000c*/ 	.byte	0x03, 0x1b
        /*000e*/ 	.short	0x00ff


	//----- nvinfo : EIATTR_EXTERNS
	.align		4
        /*0010*/ 	.byte	0x04, 0x0f
        /*0012*/ 	.short	(.L_10 - .L_9)


	//   ....[0]....
	.align		4
.L_9:
        /*0014*/ 	.word	index@(vprintf)


	//----- nvinfo : EIATTR_MERCURY_ISA_VERSION
	.align		4
.L_10:
        /*0018*/ 	.byte	0x03, 0x5f
        /*001a*/ 	.short	0x0101


	//----- nvinfo : EIATTR_VRC_CTA_INIT_COUNT
	.align		4
        /*001c*/ 	.byte	0x02, 0x4a
	.zero		1
	.zero		1


	//----- nvinfo : EIATTR_SYSCALL_OFFSETS
	.align		4
        /*0020*/ 	.byte	0x04, 0x46
        /*0022*/ 	.short	(.L_12 - .L_11)


	//   ....[0]....
.L_11:
        /*0024*/ 	.word	0x00000080


	//----- nvinfo : EIATTR_EXIT_INSTR_OFFSETS
	.align		4
.L_12:
        /*0028*/ 	.byte	0x04, 0x1c
        /*002a*/ 	.short	(.L_14 - .L_13)


	//   ....[0]....
.L_13:
        /*002c*/ 	.word	0x00000090


	//----- nvinfo : EIATTR_SW_WAR
	.align		4
.L_14:
        /*0030*/ 	.byte	0x04, 0x36
        /*0032*/ 	.short	(.L_16 - .L_15)
.L_15:
        /*0034*/ 	.word	0x00000008
.L_16:


//--------------------- .nv.callgraph             --------------------------
	.section	.nv.callgraph,"",@"SHT_CUDA_CALLGRAPH"
	.align	4
	.sectionentsize	8
	.align		4
        /*0000*/ 	.word	0x00000000
	.align		4
        /*0004*/ 	.word	0xffffffff
	.align		4
        /*0008*/ 	.word	index@(_Z4testv)
	.align		4
        /*000c*/ 	.word	index@(vprintf)
	.align		4
        /*0010*/ 	.word	0x00000000
	.align		4
        /*0014*/ 	.word	0xfffffffe
	.align		4
        /*0018*/ 	.word	0x00000000
	.align		4
        /*001c*/ 	.word	0xfffffffd
	.align		4
        /*0020*/ 	.word	0x00000000
	.align		4
        /*0024*/ 	.word	0xfffffffc


//--------------------- .nv.constant4             --------------------------
	.section	.nv.constant4,"a",@progbits
	.align	8
	.align		8
.nv.constant4:
        /*0000*/ 	.dword	vprintf
	.align		8
        /*0008*/ 	.dword	$str


//--------------------- .text._Z4testv            --------------------------
	.section	.text._Z4testv,"ax",@progbits
	.align	128
        .global         _Z4testv
        .type           _Z4testv,@function
        .size           _Z4testv,(.L_x_2 - _Z4testv)
        .other          _Z4testv,@"STO_CUDA_ENTRY STV_DEFAULT"
_Z4testv:
.text._Z4testv:
[----:B------:R-:W0:Y:S01]  /*0000*/  LDC R1, c[0x0][0x37c] ;  /* 0x0000df00ff017b82 */ /* 0x000e220000000800 */
[----:B------:R-:W-:Y:S01]  /*0010*/  MOV R0, 0x0 ;  /* 0x0000000000007802 */ /* 0x000fe20000000f00 */
[----:B------:R-:W1:Y:S01]  /*0020*/  LDCU.64 UR4, c[0x4][0x8] ;  /* 0x01000100ff0477ac */ /* 0x000e620008000a00 */
[----:B------:R-:W-:-:S05]  /*0030*/  CS2R R6, SRZ ;  /* 0x0000000000067805 */ /* 0x000fca000001ff00 */
[----:B------:R2:W3:Y:S01]  /*0040*/  LDC.64 R2, c[0x4][R0] ;  /* 0x0100000000027b82 */ /* 0x0004e20000000a00 */
[----:B-1----:R-:W-:Y:S02]  /*0050*/  IMAD.U32 R4, RZ, RZ, UR4 ;  /* 0x00000004ff047e24 */ /* 0x002fe4000f8e00ff */
[----:B--2---:R-:W-:-:S07]  /*0060*/  IMAD.U32 R5, RZ, RZ, UR5 ;  /* 0x00000005ff057e24 */ /* 0x004fce000f8e00ff */
[----:B------:R-:W-:-:S07]  /*0070*/  LEPC R20, `(.L_x_0) ;  /* 0x000000001014794e */ /* 0x000fce0000000000 */
[----:B0--3--:R-:W-:Y:S05]  /*0080*/  CALL.ABS.NOINC R2 ;  /* 0x0000000002007343 */ /* 0x009fea0003c00000 */
.L_x_0:
[----:B------:R-:W-:Y:S05]  /*0090*/  EXIT ;  /* 0x000000000000794d */ /* 0x000fea0003800000 */
.L_x_1:
[----:B------:R-:W-:-:S00]  /*00a0*/  BRA `(.L_x_1) ;  /* 0xfffffffc00fc7947 */ /* 0x000fc0000383ffff */
[----:B------:R-:W-:-:S00]  /*00b0*/  NOP ;  /* 0x0000000000007918 */ /* 0x000fc00000000000 */
        /* <DEDUP_REMOVED lines=12> */
.L_x_2:


//--------------------- .nv.global.init           --------------------------
	.section	.nv.global.init,"aw",@progbits
.nv.global.init:
	.type		$str,@object
	.size		$str,(.L_0 - $str)
$str:
        /*0000*/ 	.byte	0x54, 0x48, 0x49, 0x53, 0x20, 0x49, 0x53, 0x20, 0x41, 0x20, 0x54, 0x45, 0x53, 0x54, 0x00
.L_0:


//--------------------- .nv.shared.reserved.0     --------------------------
	.section	.nv.shared.reserved.0,"aw",@nobits
	.weak		__nv_reservedSMEM_offset_0_alias
	.size		__nv_reservedSMEM_offset_0_alias, 0, 64
	.other		__nv_reservedSMEM_offset_0_alias,@"STO_CUDA_RESERVED_SHARED STV_DEFAULT"
__nv_reservedSMEM_offset_0_alias:
	.zero		0
	.zero		64


//--------------------- .nv.constant0._Z4testv    --------------------------
	.section	.nv.constant0._Z4testv,"a",@progbits
	.sectionflags	@""
	.align	4
.nv.constant0._Z4testv:
	.zero		896


//--------------------- SYMBOLS --------------------------

	.type		.nv.reservedSmem.offset0,@object
	.size		.nv.reservedSmem.offset0,0x4
	.type		vprintf,@function
